//
// Generated by NVIDIA NVVM Compiler
//
// Compiler Build ID: CL-36424714
// Cuda compilation tools, release 13.0, V13.0.88
// Based on NVVM 20.0.0
//

.version 9.0
.target sm_100
.address_size 64

	// .globl	_Z7vec_addPKfS0_Pfy

.visible .entry _Z7vec_addPKfS0_Pfy(
	.param .u64 .ptr .align 1 _Z7vec_addPKfS0_Pfy_param_0,
	.param .u64 .ptr .align 1 _Z7vec_addPKfS0_Pfy_param_1,
	.param .u64 .ptr .align 1 _Z7vec_addPKfS0_Pfy_param_2,
	.param .u64 _Z7vec_addPKfS0_Pfy_param_3
)
{
	.reg .pred 	%p<3>;
	.reg .b32 	%r<9>;
	.reg .b32 	%f<25>;
	.reg .b64 	%rd<13>;

	ld.param.u64 	%rd5, [_Z7vec_addPKfS0_Pfy_param_0];
	ld.param.u64 	%rd6, [_Z7vec_addPKfS0_Pfy_param_1];
	ld.param.u64 	%rd7, [_Z7vec_addPKfS0_Pfy_param_2];
	ld.param.u64 	%rd8, [_Z7vec_addPKfS0_Pfy_param_3];
	mov.u32 	%r3, %ntid.x;
	mov.u32 	%r4, %ctaid.x;
	mov.u32 	%r5, %tid.x;
	mad.lo.s32 	%r6, %r3, %r4, %r5;
	cvt.u64.u32 	%rd1, %r6;
	setp.le.u64 	%p1, %rd8, %rd1;
	@%p1 bra 	$L__BB0_3;
	cvta.to.global.u64 	%rd9, %rd5;
	cvta.to.global.u64 	%rd10, %rd6;
	cvta.to.global.u64 	%rd11, %rd7;
	shl.b64 	%rd12, %rd1, 2;
	add.s64 	%rd2, %rd9, %rd12;
	add.s64 	%rd3, %rd10, %rd12;
	add.s64 	%rd4, %rd11, %rd12;
	mov.b32 	%r8, 0;
$L__BB0_2:
	ld.global.f32 	%f1, [%rd2];
	ld.global.f32 	%f2, [%rd3];
	add.f32 	%f3, %f1, %f2;
	st.global.f32 	[%rd4], %f3;
	ld.global.f32 	%f4, [%rd2];
	ld.global.f32 	%f5, [%rd3];
	add.f32 	%f6, %f4, %f5;
	st.global.f32 	[%rd4], %f6;
	ld.global.f32 	%f7, [%rd2];
	ld.global.f32 	%f8, [%rd3];
	add.f32 	%f9, %f7, %f8;
	st.global.f32 	[%rd4], %f9;
	ld.global.f32 	%f10, [%rd2];
	ld.global.f32 	%f11, [%rd3];
	add.f32 	%f12, %f10, %f11;
	st.global.f32 	[%rd4], %f12;
	ld.global.f32 	%f13, [%rd2];
	ld.global.f32 	%f14, [%rd3];
	add.f32 	%f15, %f13, %f14;
	st.global.f32 	[%rd4], %f15;
	ld.global.f32 	%f16, [%rd2];
	ld.global.f32 	%f17, [%rd3];
	add.f32 	%f18, %f16, %f17;
	st.global.f32 	[%rd4], %f18;
	ld.global.f32 	%f19, [%rd2];
	ld.global.f32 	%f20, [%rd3];
	add.f32 	%f21, %f19, %f20;
	st.global.f32 	[%rd4], %f21;
	ld.global.f32 	%f22, [%rd2];
	ld.global.f32 	%f23, [%rd3];
	add.f32 	%f24, %f22, %f23;
	st.global.f32 	[%rd4], %f24;
	add.s32 	%r8, %r8, 8;
	setp.ne.s32 	%p2, %r8, 200;
	@%p2 bra 	$L__BB0_2;
$L__BB0_3:
	ret;

}


// ===== COMPILED SASS (sm_100) =====

	.target	sm_100

	.elftype	@"ET_EXEC"


//--------------------- .note.nv.tkinfo           --------------------------
	.section	.note.nv.tkinfo,"",@"SHT_NOTE"
	.sectionflags	@"SHF_NOTE_NV_TKINFO"
	.tkinfo
        /*0018*/ 	.word	0x00000002
        /*0030*/ 	.string	""
        /*0030*/ 	.string	"ptxas"
        /*0030*/ 	.string	"Cuda compilation tools, release 13.0, V13.0.88"
        /*0030*/ 	.string	"Build cuda_13.0.r13.0/compiler.36424714_0"
        /*0030*/ 	.string	"-arch sm_100 -m 64 "



//--------------------- .note.nv.cuinfo           --------------------------
	.section	.note.nv.cuinfo,"",@"SHT_NOTE"
	.sectionflags	@"SHF_NOTE_NV_CUINFO"
        /*0018*/ 	.short	0x0002
        /*001a*/ 	.short	0x0064
        /*001c*/ 	.short	0x0082
	.zero		2


//--------------------- .nv.info                  --------------------------
	.section	.nv.info,"",@"SHT_CUDA_INFO"
	.align	4


	//----- nvinfo : EIATTR_REGCOUNT
	.align		4
        /*0000*/ 	.byte	0x04, 0x2f
        /*0002*/ 	.short	(.L_1 - .L_0)
	.align		4
.L_0:
        /*0004*/ 	.word	index@(_Z7vec_addPKfS0_Pfy)
        /*0008*/ 	.word	0x00000012


	//----- nvinfo : EIATTR_FRAME_SIZE
	.align		4
.L_1:
        /*000c*/ 	.byte	0x04, 0x11
        /*000e*/ 	.short	(.L_3 - .L_2)
	.align		4
.L_2:
        /*0010*/ 	.word	index@(_Z7vec_addPKfS0_Pfy)
        /*0014*/ 	.word	0x00000000


	//----- nvinfo : EIATTR_MIN_STACK_SIZE
	.align		4
.L_3:
        /*0018*/ 	.byte	0x04, 0x12
        /*001a*/ 	.short	(.L_5 - .L_4)
	.align		4
.L_4:
        /*001c*/ 	.word	index@(_Z7vec_addPKfS0_Pfy)
        /*0020*/ 	.word	0x00000000
.L_5:


//--------------------- .nv.compat                --------------------------
	.section	.nv.compat,"",@"SHT_CUDA_COMPAT_INFO"
	.align	4
        /*0000*/ 	.byte	0x02, 0x09, 0x00, 0x00, 0x02, 0x02, 0x01, 0x00, 0x02, 0x05, 0x05, 0x00, 0x03, 0x07, 0x01, 0x01
        /*0010*/ 	.byte	0x02, 0x03, 0x00, 0x00, 0x02, 0x06, 0x01, 0x00, 0x04, 0x0b, 0x08, 0x00, 0x09, 0x00, 0x00, 0x00
        /*0020*/ 	.byte	0x00, 0x00, 0x00, 0x00


//--------------------- .nv.info._Z7vec_addPKfS0_Pfy --------------------------
	.section	.nv.info._Z7vec_addPKfS0_Pfy,"",@"SHT_CUDA_INFO"
	.sectionflags	@""
	.align	4


	//----- nvinfo : EIATTR_CUDA_API_VERSION
	.align		4
        /*0000*/ 	.byte	0x04, 0x37
        /*0002*/ 	.short	(.L_7 - .L_6)
.L_6:
        /*0004*/ 	.word	0x00000082


	//----- nvinfo : EIATTR_KPARAM_INFO
	.align		4
.L_7:
        /*0008*/ 	.byte	0x04, 0x17
        /*000a*/ 	.short	(.L_9 - .L_8)
.L_8:
        /*000c*/ 	.word	0x00000000
        /*0010*/ 	.short	0x0003
        /*0012*/ 	.short	0x0018
        /*0014*/ 	.byte	0x00, 0xf0, 0x21, 0x00


	//----- nvinfo : EIATTR_KPARAM_INFO
	.align		4
.L_9:
        /*0018*/ 	.byte	0x04, 0x17
        /*001a*/ 	.short	(.L_11 - .L_10)
.L_10:
        /*001c*/ 	.word	0x00000000
        /*0020*/ 	.short	0x0002
        /*0022*/ 	.short	0x0010
        /*0024*/ 	.byte	0x00, 0xf5, 0x21, 0x00


	//----- nvinfo : EIATTR_KPARAM_INFO
	.align		4
.L_11:
        /*0028*/ 	.byte	0x04, 0x17
        /*002a*/ 	.short	(.L_13 - .L_12)
.L_12:
        /*002c*/ 	.word	0x00000000
        /*0030*/ 	.short	0x0001
        /*0032*/ 	.short	0x0008
        /*0034*/ 	.byte	0x00, 0xf5, 0x21, 0x00


	//----- nvinfo : EIATTR_KPARAM_INFO
	.align		4
.L_13:
        /*0038*/ 	.byte	0x04, 0x17
        /*003a*/ 	.short	(.L_15 - .L_14)
.L_14:
        /*003c*/ 	.word	0x00000000
        /*0040*/ 	.short	0x0000
        /*0042*/ 	.short	0x0000
        /*0044*/ 	.byte	0x00, 0xf5, 0x21, 0x00


	//----- nvinfo : EIATTR_SPARSE_MMA_MASK
	.align		4
.L_15:
        /*0048*/ 	.byte	0x03, 0x50
        /*004a*/ 	.short	0x0000


	//----- nvinfo : EIATTR_MAXREG_COUNT
	.align		4
        /*004c*/ 	.byte	0x03, 0x1b
        /*004e*/ 	.short	0x00ff


	//----- nvinfo : EIATTR_MERCURY_ISA_VERSION
	.align		4
        /*0050*/ 	.byte	0x03, 0x5f
        /*0052*/ 	.short	0x0101


	//----- nvinfo : EIATTR_VRC_CTA_INIT_COUNT
	.align		4
        /*0054*/ 	.byte	0x02, 0x4a
	.zero		1
	.zero		1


	//----- nvinfo : EIATTR_EXIT_INSTR_OFFSETS
	.align		4
        /*0058*/ 	.byte	0x04, 0x1c
        /*005a*/ 	.short	(.L_17 - .L_16)


	//   ....[0]....
.L_16:
        /*005c*/ 	.word	0x00000080


	//   ....[1]....
        /*0060*/ 	.word	0x00001380


	//----- nvinfo : EIATTR_CBANK_PARAM_SIZE
	.align		4
.L_17:
        /*0064*/ 	.byte	0x03, 0x19
        /*0066*/ 	.short	0x0020


	//----- nvinfo : EIATTR_PARAM_CBANK
	.align		4
        /*0068*/ 	.byte	0x04, 0x0a
        /*006a*/ 	.short	(.L_19 - .L_18)
	.align		4
.L_18:
        /*006c*/ 	.word	index@(.nv.constant0._Z7vec_addPKfS0_Pfy)
        /*0070*/ 	.short	0x0380
        /*0072*/ 	.short	0x0020


	//----- nvinfo : EIATTR_SW_WAR
	.align		4
.L_19:
        /*0074*/ 	.byte	0x04, 0x36
        /*0076*/ 	.short	(.L_21 - .L_20)
.L_20:
        /*0078*/ 	.word	0x00000008
.L_21:


//--------------------- .nv.callgraph             --------------------------
	.section	.nv.callgraph,"",@"SHT_CUDA_CALLGRAPH"
	.align	4
	.sectionentsize	8
	.align		4
        /*0000*/ 	.word	0x00000000
	.align		4
        /*0004*/ 	.word	0xffffffff
	.align		4
        /*0008*/ 	.word	0x00000000
	.align		4
        /*000c*/ 	.word	0xfffffffe
	.align		4
        /*0010*/ 	.word	0x00000000
	.align		4
        /*0014*/ 	.word	0xfffffffd
	.align		4
        /*0018*/ 	.word	0x00000000
	.align		4
        /*001c*/ 	.word	0xfffffffc


//--------------------- .text._Z7vec_addPKfS0_Pfy --------------------------
	.section	.text._Z7vec_addPKfS0_Pfy,"ax",@progbits
	.align	128
        .global         _Z7vec_addPKfS0_Pfy
        .type           _Z7vec_addPKfS0_Pfy,@function
        .size           _Z7vec_addPKfS0_Pfy,(.L_x_2 - _Z7vec_addPKfS0_Pfy)
        .other          _Z7vec_addPKfS0_Pfy,@"STO_CUDA_ENTRY STV_DEFAULT"
_Z7vec_addPKfS0_Pfy:
.text._Z7vec_addPKfS0_Pfy:
[----:B------:R-:W-:Y:S01]  /*0000*/  LDC R1, c[0x0][0x37c] ;  /* 0x0000df00ff017b82 */ /* 0x000fe20000000800 */
[----:B------:R-:W0:Y:S01]  /*0010*/  S2R R0, SR_CTAID.X ;  /* 0x0000000000007919 */ /* 0x000e220000002500 */
[----:B------:R-:W0:Y:S01]  /*0020*/  LDCU UR4, c[0x0][0x360] ;  /* 0x00006c00ff0477ac */ /* 0x000e220008000800 */
[----:B------:R-:W0:Y:S01]  /*0030*/  S2R R3, SR_TID.X ;  /* 0x0000000000037919 */ /* 0x000e220000002100 */
[----:B------:R-:W1:Y:S01]  /*0040*/  LDCU.64 UR6, c[0x0][0x398] ;  /* 0x00007300ff0677ac */ /* 0x000e620008000a00 */
[----:B0-----:R-:W-:-:S05]  /*0050*/  IMAD R0, R0, UR4, R3 ;  /* 0x0000000400007c24 */ /* 0x001fca000f8e0203 */
[----:B-1----:R-:W-:-:S04]  /*0060*/  ISETP.GE.U32.AND P0, PT, R0, UR6, PT ;  /* 0x0000000600007c0c */ /* 0x002fc8000bf06070 */
[----:B------:R-:W-:-:S13]  /*0070*/  ISETP.GE.U32.AND.EX P0, PT, RZ, UR7, PT, P0 ;  /* 0x00000007ff007c0c */ /* 0x000fda000bf06100 */
[----:B------:R-:W-:Y:S05]  /*0080*/  @P0 EXIT ;  /* 0x000000000000094d */ /* 0x000fea0003800000 */
[----:B------:R-:W0:Y:S01]  /*0090*/  LDCU.128 UR8, c[0x0][0x380] ;  /* 0x00007000ff0877ac */ /* 0x000e220008000c00 */
[----:B------:R-:W-:Y:S02]  /*00a0*/  SHF.L.U32 R6, R0, 0x2, RZ ;  /* 0x0000000200067819 */ /* 0x000fe400000006ff */
[----:B------:R-:W-:Y:S01]  /*00b0*/  SHF.R.U32.HI R7, RZ, 0x1e, R0 ;  /* 0x0000001eff077819 */ /* 0x000fe20000011600 */
[----:B------:R-:W1:Y:S01]  /*00c0*/  LDCU.64 UR6, c[0x0][0x358] ;  /* 0x00006b00ff0677ac */ /* 0x000e620008000a00 */
[----:B------:R-:W2:Y:S01]  /*00d0*/  LDCU.64 UR4, c[0x0][0x390] ;  /* 0x00007200ff0477ac */ /* 0x000ea20008000a00 */
[C---:B0-----:R-:W-:Y:S02]  /*00e0*/  IADD3 R2, P0, PT, R6.reuse, UR8, RZ ;  /* 0x0000000806027c10 */ /* 0x041fe4000ff1e0ff */
[----:B------:R-:W-:Y:S02]  /*00f0*/  IADD3 R4, P1, PT, R6, UR10, RZ ;  /* 0x0000000a06047c10 */ /* 0x000fe4000ff3e0ff */
[----:B------:R-:W-:-:S02]  /*0100*/  IADD3.X R3, PT, PT, R7, UR9, RZ, P0, !PT ;  /* 0x0000000907037c10 */ /* 0x000fc400087fe4ff */
[----:B------:R-:W-:-:S03]  /*0110*/  IADD3.X R5, PT, PT, R7, UR11, RZ, P1, !PT ;  /* 0x0000000b07057c10 */ /* 0x000fc60008ffe4ff */
[----:B-1----:R-:W3:Y:S04]  /*0120*/  LDG.E R0, desc[UR6][R2.64] ;  /* 0x0000000602007981 */ /* 0x002ee8000c1e1900 */
[----:B------:R-:W3:Y:S01]  /*0130*/  LDG.E R9, desc[UR6][R4.64] ;  /* 0x0000000604097981 */ /* 0x000ee2000c1e1900 */
[----:B--2---:R-:W-:-:S04]  /*0140*/  IADD3 R6, P0, PT, R6, UR4, RZ ;  /* 0x0000000406067c10 */ /* 0x004fc8000ff1e0ff */
[----:B------:R-:W-:Y:S01]  /*0150*/  IADD3.X R7, PT, PT, R7, UR5, RZ, P0, !PT ;  /* 0x0000000507077c10 */ /* 0x000fe200087fe4ff */
[----:B---3--:R-:W-:-:S05]  /*0160*/  FADD R9, R0, R9 ;  /* 0x0000000900097221 */ /* 0x008fca0000000000 */
[----:B------:R0:W-:Y:S04]  /*0170*/  STG.E desc[UR6][R6.64], R9 ;  /* 0x0000000906007986 */ /* 0x0001e8000c101906 */
[----:B------:R-:W2:Y:S04]  /*0180*/  LDG.E R0, desc[UR6][R2.64] ;  /* 0x0000000602007981 */ /* 0x000ea8000c1e1900 */
[----:B------:R-:W2:Y:S02]  /*0190*/  LDG.E R11, desc[UR6][R4.64] ;  /* 0x00000006040b7981 */ /* 0x000ea4000c1e1900 */
[----:B--2---:R-:W-:-:S05]  /*01a0*/  FADD R11, R0, R11 ;  /* 0x0000000b000b7221 */ /* 0x004fca0000000000 */
[----:B------:R1:W-:Y:S04]  /*01b0*/  STG.E desc[UR6][R6.64], R11 ;  /* 0x0000000b06007986 */ /* 0x0003e8000c101906 */
[----:B------:R-:W2:Y:S04]  /*01c0*/  LDG.E R0, desc[UR6][R2.64] ;  /* 0x0000000602007981 */ /* 0x000ea8000c1e1900 */
[----:B------:R-:W2:Y:S02]  /*01d0*/  LDG.E R13, desc[UR6][R4.64] ;  /* 0x00000006040d7981 */ /* 0x000ea4000c1e1900 */
[----:B--2---:R-:W-:-:S05]  /*01e0*/  FADD R13, R0, R13 ;  /* 0x0000000d000d7221 */ /* 0x004fca0000000000 */
[----:B------:R2:W-:Y:S04]  /*01f0*/  STG.E desc[UR6][R6.64], R13 ;  /* 0x0000000d06007986 */ /* 0x0005e8000c101906 */
[----:B------:R-:W3:Y:S04]  /*0200*/  LDG.E R0, desc[UR6][R2.64] ;  /* 0x0000000602007981 */ /* 0x000ee8000c1e1900 */
[----:B------:R-:W3:Y:S02]  /*0210*/  LDG.E R15, desc[UR6][R4.64] ;  /* 0x00000006040f7981 */ /* 0x000ee4000c1e1900 */
[----:B---3--:R-:W-:-:S05]  /*0220*/  FADD R15, R0, R15 ;  /* 0x0000000f000f7221 */ /* 0x008fca0000000000 */
[----:B------:R3:W-:Y:S04]  /*0230*/  STG.E desc[UR6][R6.64], R15 ;  /* 0x0000000f06007986 */ /* 0x0007e8000c101906 */
[----:B------:R-:W4:Y:S04]  /*0240*/  LDG.E R0, desc[UR6][R2.64] ;  /* 0x0000000602007981 */ /* 0x000f28000c1e1900 */
[----:B0-----:R-:W4:Y:S02]  /*0250*/  LDG.E R9, desc[UR6][R4.64] ;  /* 0x0000000604097981 */ /* 0x001f24000c1e1900 */
[----:B----4-:R-:W-:-:S05]  /*0260*/  FADD R9, R0, R9 ;  /* 0x0000000900097221 */ /* 0x010fca0000000000 */
[----:B------:R0:W-:Y:S04]  /*0270*/  STG.E desc[UR6][R6.64], R9 ;  /* 0x0000000906007986 */ /* 0x0001e8000c101906 */
[----:B------:R-:W4:Y:S04]  /*0280*/  LDG.E R0, desc[UR6][R2.64] ;  /* 0x0000000602007981 */ /* 0x000f28000c1e1900 */
[----:B-1----:R-:W4:Y:S02]  /*0290*/  LDG.E R11, desc[UR6][R4.64] ;  /* 0x00000006040b7981 */ /* 0x002f24000c1e1900 */
[----:B----4-:R-:W-:-:S05]  /*02a0*/  FADD R11, R0, R11 ;  /* 0x0000000b000b7221 */ /* 0x010fca0000000000 */
[----:B------:R0:W-:Y:S04]  /*02b0*/  STG.E desc[UR6][R6.64], R11 ;  /* 0x0000000b06007986 */ /* 0x0001e8000c101906 */
[----:B------:R-:W4:Y:S04]  /*02c0*/  LDG.E R0, desc[UR6][R2.64] ;  /* 0x0000000602007981 */ /* 0x000f28000c1e1900 */
[----:B--2---:R-:W4:Y:S02]  /*02d0*/  LDG.E R13, desc[UR6][R4.64] ;  /* 0x00000006040d7981 */ /* 0x004f24000c1e1900 */
[----:B----4-:R-:W-:-:S05]  /*02e0*/  FADD R13, R0, R13 ;  /* 0x0000000d000d7221 */ /* 0x010fca0000000000 */
[----:B------:R0:W-:Y:S04]  /*02f0*/  STG.E desc[UR6][R6.64], R13 ;  /* 0x0000000d06007986 */ /* 0x0001e8000c101906 */
[----:B------:R-:W2:Y:S04]  /*0300*/  LDG.E R0, desc[UR6][R2.64] ;  /* 0x0000000602007981 */ /* 0x000ea8000c1e1900 */
[----:B---3--:R-:W2:Y:S01]  /*0310*/  LDG.E R15, desc[UR6][R4.64] ;  /* 0x00000006040f7981 */ /* 0x008ea2000c1e1900 */
[----:B------:R-:W-:Y:S01]  /*0320*/  UMOV UR4, 0x8 ;  /* 0x0000000800047882 */ /* 0x000fe20000000000 */
[----:B--2---:R-:W-:-:S05]  /*0330*/  FADD R15, R0, R15 ;  /* 0x0000000f000f7221 */ /* 0x004fca0000000000 */
[----:B------:R0:W-:Y:S02]  /*0340*/  STG.E desc[UR6][R6.64], R15 ;  /* 0x0000000f06007986 */ /* 0x0001e4000c101906 */
.L_x_0:
[----:B------:R-:W2:Y:S04]  /*0350*/  LDG.E R0, desc[UR6][R2.64] ;  /* 0x0000000602007981 */ /* 0x000ea8000c1e1900 */
[----:B0---4-:R-:W2:Y:S02]  /*0360*/  LDG.E R9, desc[UR6][R4.64] ;  /* 0x0000000604097981 */ /* 0x011ea4000c1e1900 */
[----:B--2---:R-:W-:-:S05]  /*0370*/  FADD R9, R0, R9 ;  /* 0x0000000900097221 */ /* 0x004fca0000000000 */
        /* <DEDUP_REMOVED lines=25> */
[----:B------:R-:W4:Y:S04]  /*0510*/  LDG.E R0, desc[UR6][R2.64] ;  /* 0x0000000602007981 */ /* 0x000f28000c1e1900 */
[----:B---3--:R-:W4:Y:S02]  /*0520*/  LDG.E R15, desc[UR6][R4.64] ;  /* 0x00000006040f7981 */ /* 0x008f24000c1e1900 */
[----:B----4-:R-:W-:-:S05]  /*0530*/  FADD R15, R0, R15 ;  /* 0x0000000f000f7221 */ /* 0x010fca0000000000 */
        /* <DEDUP_REMOVED lines=213> */
[----:B------:R-:W5:Y:S04]  /*1290*/  LDG.E R0, desc[UR6][R2.64] ;  /* 0x0000000602007981 */ /* 0x000f68000c1e1900 */
[----:B-1----:R-:W5:Y:S02]  /*12a0*/  LDG.E R11, desc[UR6][R4.64] ;  /* 0x00000006040b7981 */ /* 0x002f64000c1e1900 */
[----:B-----5:R-:W-:-:S05]  /*12b0*/  FADD R11, R0, R11 ;  /* 0x0000000b000b7221 */ /* 0x020fca0000000000 */
[----:B------:R4:W-:Y:S04]  /*12c0*/  STG.E desc[UR6][R6.64], R11 ;  /* 0x0000000b06007986 */ /* 0x0009e8000c101906 */
[----:B------:R-:W5:Y:S04]  /*12d0*/  LDG.E R0, desc[UR6][R2.64] ;  /* 0x0000000602007981 */ /* 0x000f68000c1e1900 */
[----:B--2---:R-:W5:Y:S02]  /*12e0*/  LDG.E R13, desc[UR6][R4.64] ;  /* 0x00000006040d7981 */ /* 0x004f64000c1e1900 */
[----:B-----5:R-:W-:-:S05]  /*12f0*/  FADD R13, R0, R13 ;  /* 0x0000000d000d7221 */ /* 0x020fca0000000000 */
[----:B------:R4:W-:Y:S04]  /*1300*/  STG.E desc[UR6][R6.64], R13 ;  /* 0x0000000d06007986 */ /* 0x0009e8000c101906 */
[----:B------:R-:W2:Y:S04]  /*1310*/  LDG.E R0, desc[UR6][R2.64] ;  /* 0x0000000602007981 */ /* 0x000ea8000c1e1900 */
[----:B---3--:R-:W2:Y:S01]  /*1320*/  LDG.E R15, desc[UR6][R4.64] ;  /* 0x00000006040f7981 */ /* 0x008ea2000c1e1900 */
[----:B------:R-:W-:-:S04]  /*1330*/  UIADD3 UR4, UPT, UPT, UR4, 0x40, URZ ;  /* 0x0000004004047890 */ /* 0x000fc8000fffe0ff */
[----:B------:R-:W-:Y:S01]  /*1340*/  UISETP.NE.AND UP0, UPT, UR4, 0xc8, UPT ;  /* 0x000000c80400788c */ /* 0x000fe2000bf05270 */
[----:B--2---:R-:W-:-:S05]  /*1350*/  FADD R15, R0, R15 ;  /* 0x0000000f000f7221 */ /* 0x004fca0000000000 */
[----:B------:R4:W-:Y:S03]  /*1360*/  STG.E desc[UR6][R6.64], R15 ;  /* 0x0000000f06007986 */ /* 0x0009e6000c101906 */
[----:B------:R-:W-:Y:S05]  /*1370*/  BRA.U UP0, `(.L_x_0) ;  /* 0xffffffed00f47547 */ /* 0x000fea000b83ffff */
[----:B------:R-:W-:Y:S05]  /*1380*/  EXIT ;  /* 0x000000000000794d */ /* 0x000fea0003800000 */
.L_x_1:
[----:B------:R-:W-:-:S00]  /*1390*/  BRA `(.L_x_1) ;  /* 0xfffffffc00fc7947 */ /* 0x000fc0000383ffff */
[----:B------:R-:W-:-:S00]  /*13a0*/  NOP ;  /* 0x0000000000007918 */ /* 0x000fc00000000000 */
        /* <DEDUP_REMOVED lines=13> */
.L_x_2:


//--------------------- .nv.shared.reserved.0     --------------------------
	.section	.nv.shared.reserved.0,"aw",@nobits
	.weak		__nv_reservedSMEM_offset_0_alias
	.size		__nv_reservedSMEM_offset_0_alias, 0, 64
	.other		__nv_reservedSMEM_offset_0_alias,@"STO_CUDA_RESERVED_SHARED STV_DEFAULT"
__nv_reservedSMEM_offset_0_alias:
	.zero		0
	.zero		64


//--------------------- .nv.constant0._Z7vec_addPKfS0_Pfy --------------------------
	.section	.nv.constant0._Z7vec_addPKfS0_Pfy,"a",@progbits
	.sectionflags	@""
	.align	4
.nv.constant0._Z7vec_addPKfS0_Pfy:
	.zero		928


//--------------------- SYMBOLS --------------------------

	.type		.nv.reservedSmem.offset0,@object
	.size		.nv.reservedSmem.offset0,0x4
